	.headerflags	@"EF_CUDA_TEXMODE_UNIFIED EF_CUDA_64BIT_ADDRESS EF_CUDA_ACCELERATORS EF_CUDA_SM90 EF_CUDA_VIRTUAL_SM(EF_CUDA_SM90)"
	.elftype	@"ET_EXEC"


//--------------------- .nv.info                  --------------------------
	.section	.nv.info,"",@"SHT_CUDA_INFO"
	.align	4


	//----- nvinfo : EIATTR_REGCOUNT
	.align		4
        /*0000*/ 	.byte	0x04, 0x2f
        /*0002*/ 	.short	(.L_1 - .L_0)
	.align		4
.L_0:
        /*0004*/ 	.word	index@(triton_poi_fused_convolution_3)
        /*0008*/ 	.word	0x0000000c


	//----- nvinfo : EIATTR_MIN_STACK_SIZE
	.align		4
.L_1:
        /*000c*/ 	.byte	0x04, 0x12
        /*000e*/ 	.short	(.L_3 - .L_2)
	.align		4
.L_2:
        /*0010*/ 	.word	index@(triton_poi_fused_convolution_3)
        /*0014*/ 	.word	0x00000000


	//----- nvinfo : EIATTR_FRAME_SIZE
	.align		4
.L_3:
        /*0018*/ 	.byte	0x04, 0x11
        /*001a*/ 	.short	(.L_5 - .L_4)
	.align		4
.L_4:
        /*001c*/ 	.word	index@(triton_poi_fused_convolution_3)
        /*0020*/ 	.word	0x00000000


	//----- nvinfo : EIATTR_MIN_STACK_SIZE
	.align		4
.L_5:
        /*0024*/ 	.byte	0x04, 0x12
        /*0026*/ 	.short	(.L_7 - .L_6)
	.align		4
.L_6:
        /*0028*/ 	.word	index@(triton_poi_fused_convolution_3)
        /*002c*/ 	.word	0x00000000
.L_7:


//--------------------- .nv.info.triton_poi_fused_convolution_3 --------------------------
	.section	.nv.info.triton_poi_fused_convolution_3,"",@"SHT_CUDA_INFO"
	.sectionflags	@""
	.align	4


	//----- nvinfo : EIATTR_CUDA_API_VERSION
	.align		4
        /*0000*/ 	.byte	0x04, 0x37
        /*0002*/ 	.short	(.L_9 - .L_8)
.L_8:
        /*0004*/ 	.word	0x0000007c


	//----- nvinfo : EIATTR_KPARAM_INFO
	.align		4
.L_9:
        /*0008*/ 	.byte	0x04, 0x17
        /*000a*/ 	.short	(.L_11 - .L_10)
.L_10:
        /*000c*/ 	.word	0x00000000
        /*0010*/ 	.short	0x0002
        /*0012*/ 	.short	0x0010
        /*0014*/ 	.byte	0x00, 0xf0, 0x11, 0x00


	//----- nvinfo : EIATTR_KPARAM_INFO
	.align		4
.L_11:
        /*0018*/ 	.byte	0x04, 0x17
        /*001a*/ 	.short	(.L_13 - .L_12)
.L_12:
        /*001c*/ 	.word	0x00000000
        /*0020*/ 	.short	0x0001
        /*0022*/ 	.short	0x0008
        /*0024*/ 	.byte	0x00, 0xf4, 0x21, 0x00


	//----- nvinfo : EIATTR_KPARAM_INFO
	.align		4
.L_13:
        /*0028*/ 	.byte	0x04, 0x17
        /*002a*/ 	.short	(.L_15 - .L_14)
.L_14:
        /*002c*/ 	.word	0x00000000
        /*0030*/ 	.short	0x0000
        /*0032*/ 	.short	0x0000
        /*0034*/ 	.byte	0x00, 0xf4, 0x21, 0x00


	//----- nvinfo : EIATTR_SPARSE_MMA_MASK
	.align		4
.L_15:
        /*0038*/ 	.byte	0x03, 0x50
        /*003a*/ 	.short	0x0000


	//----- nvinfo : EIATTR_MAXREG_COUNT
	.align		4
        /*003c*/ 	.byte	0x03, 0x1b
        /*003e*/ 	.short	0x00ff


	//----- nvinfo : EIATTR_EXIT_INSTR_OFFSETS
	.align		4
        /*0040*/ 	.byte	0x04, 0x1c
        /*0042*/ 	.short	(.L_17 - .L_16)


	//   ....[0]....
.L_16:
        /*0044*/ 	.word	0x00000150


	//----- nvinfo : EIATTR_REQNTID
	.align		4
.L_17:
        /*0048*/ 	.byte	0x04, 0x10
        /*004a*/ 	.short	(.L_19 - .L_18)
.L_18:
        /*004c*/ 	.word	0x00000100
        /*0050*/ 	.word	0x00000001
        /*0054*/ 	.word	0x00000001


	//----- nvinfo : EIATTR_CBANK_PARAM_SIZE
	.align		4
.L_19:
        /*0058*/ 	.byte	0x03, 0x19
        /*005a*/ 	.short	0x0014


	//----- nvinfo : EIATTR_PARAM_CBANK
	.align		4
        /*005c*/ 	.byte	0x04, 0x0a
        /*005e*/ 	.short	(.L_21 - .L_20)
	.align		4
.L_20:
        /*0060*/ 	.word	index@(.nv.constant0.triton_poi_fused_convolution_3)
        /*0064*/ 	.short	0x0210
        /*0066*/ 	.short	0x0014


	//----- nvinfo : EIATTR_SW_WAR
	.align		4
.L_21:
        /*0068*/ 	.byte	0x04, 0x36
        /*006a*/ 	.short	(.L_23 - .L_22)
.L_22:
        /*006c*/ 	.word	0x00000008
.L_23:


//--------------------- .nv.callgraph             --------------------------
	.section	.nv.callgraph,"",@"SHT_CUDA_CALLGRAPH"
	.align	4
	.sectionentsize	8
	.align		4
        /*0000*/ 	.word	0x00000000
	.align		4
        /*0004*/ 	.word	0xffffffff
	.align		4
        /*0008*/ 	.word	0x00000000
	.align		4
        /*000c*/ 	.word	0xfffffffe
	.align		4
        /*0010*/ 	.word	0x00000000
	.align		4
        /*0014*/ 	.word	0xfffffffd
	.align		4
        /*0018*/ 	.word	0x00000000
	.align		4
        /*001c*/ 	.word	0xfffffffc


//--------------------- .text.triton_poi_fused_convolution_3 --------------------------
	.section	.text.triton_poi_fused_convolution_3,"ax",@progbits
	.align	128
        .global         triton_poi_fused_convolution_3
        .type           triton_poi_fused_convolution_3,@function
        .size           triton_poi_fused_convolution_3,(.L_x_1 - triton_poi_fused_convolution_3)
        .other          triton_poi_fused_convolution_3,@"STO_CUDA_ENTRY STV_DEFAULT"
triton_poi_fused_convolution_3:
.text.triton_poi_fused_convolution_3:
[----:B------:R-:W-:Y:S01]  /*0000*/  LDC R1, c[0x0][0x28] ;  /* 0x00000a00ff017b82 */ /* 0x000fe20000000800 */
[----:B------:R-:W1:Y:S07]  /*0010*/  S2R R0, SR_TID.X ;  /* 0x0000000000007919 */ /* 0x000e6e0000002100 */
[----:B------:R-:W2:Y:S01]  /*0020*/  LDC.64 R4, c[0x0][0x218] ;  /* 0x00008600ff047b82 */ /* 0x000ea20000000a00 */
[----:B------:R-:W-:Y:S01]  /*0030*/  ULDC.64 UR4, c[0x0][0x208] ;  /* 0x0000820000047ab9 */ /* 0x000fe20000000a00 */
[----:B------:R-:W3:Y:S06]  /*0040*/  S2R R7, SR_CTAID.X ;  /* 0x0000000000077919 */ /* 0x000eec0000002500 */
[----:B------:R-:W4:Y:S01]  /*0050*/  LDC.64 R2, c[0x0][0x210] ;  /* 0x00008400ff027b82 */ /* 0x000f220000000a00 */
[----:B-1----:R-:W-:Y:S01]  /*0060*/  IMAD.SHL.U32 R0, R0, 0x2, RZ ;  /* 0x0000000200007824 */ /* 0x002fe200078e00ff */
[----:B---3--:R-:W-:-:S04]  /*0070*/  SHF.R.S32.HI R6, RZ, 0x16, R7 ;  /* 0x00000016ff067819 */ /* 0x008fc80000011407 */
[----:B------:R-:W-:-:S04]  /*0080*/  LOP3.LUT R0, R0, 0x1fe, RZ, 0xc0, !PT ;  /* 0x000001fe00007812 */ /* 0x000fc800078ec0ff */
[----:B------:R-:W-:Y:S02]  /*0090*/  LEA R7, R7, R0, 0x9 ;  /* 0x0000000007077211 */ /* 0x000fe400078e48ff */
[----:B------:R-:W-:-:S03]  /*00a0*/  SGXT R0, R6, 0x1 ;  /* 0x000000010600781a */ /* 0x000fc60000000200 */
[----:B----4-:R-:W-:Y:S01]  /*00b0*/  IMAD.WIDE R2, R7, 0x4, R2 ;  /* 0x0000000407027825 */ /* 0x010fe200078e0202 */
[----:B------:R-:W-:-:S04]  /*00c0*/  LEA.HI R0, R0, R7, RZ, 0x9 ;  /* 0x0000000700007211 */ /* 0x000fc800078f48ff */
[----:B------:R-:W-:-:S05]  /*00d0*/  LOP3.LUT R0, R0, 0xfffffe00, RZ, 0xc0, !PT ;  /* 0xfffffe0000007812 */ /* 0x000fca00078ec0ff */
[----:B------:R-:W-:Y:S02]  /*00e0*/  IMAD.IADD R9, R7, 0x1, -R0 ;  /* 0x0000000107097824 */ /* 0x000fe400078e0a00 */
[----:B------:R-:W3:Y:S02]  /*00f0*/  LDG.E.64 R6, desc[UR4][R2.64] ;  /* 0x0000000402067981 */ /* 0x000ee4000c1e1b00 */
[----:B--2---:R-:W-:-:S06]  /*0100*/  IMAD.WIDE R4, R9, 0x4, R4 ;  /* 0x0000000409047825 */ /* 0x004fcc00078e0204 */
[----:B------:R-:W3:Y:S02]  /*0110*/  LDG.E.EL.64 R4, desc[UR4][R4.64] ;  /* 0x0000000404047981 */ /* 0x000ee4000c2e1b00 */
[----:B---3--:R-:W-:Y:S01]  /*0120*/  FADD R6, R6, R4 ;  /* 0x0000000406067221 */ /* 0x008fe20000000000 */
[----:B------:R-:W-:-:S05]  /*0130*/  FADD R7, R7, R5 ;  /* 0x0000000507077221 */ /* 0x000fca0000000000 */
[----:B------:R-:W-:Y:S01]  /*0140*/  STG.E.64 desc[UR4][R2.64], R6 ;  /* 0x0000000602007986 */ /* 0x000fe2000c101b04 */
[----:B------:R-:W-:Y:S05]  /*0150*/  EXIT ;  /* 0x000000000000794d */ /* 0x000fea0003800000 */
.L_x_0:
[----:B------:R-:W-:-:S00]  /*0160*/  BRA `(.L_x_0) ;  /* 0xfffffffc00fc7947 */ /* 0x000fc0000383ffff */
[----:B------:R-:W-:-:S00]  /*0170*/  NOP ;  /* 0x0000000000007918 */ /* 0x000fc00000000000 */
        /* <DEDUP_REMOVED lines=8> */
.L_x_1:


//--------------------- .nv.constant0.triton_poi_fused_convolution_3 --------------------------
	.section	.nv.constant0.triton_poi_fused_convolution_3,"a",@progbits
	.sectionflags	@""
	.align	4
.nv.constant0.triton_poi_fused_convolution_3:
	.zero		548
